//
// Generated by NVIDIA NVVM Compiler
//
// Compiler Build ID: CL-36424714
// Cuda compilation tools, release 13.0, V13.0.88
// Based on NVVM 20.0.0
//

.version 9.0
.target sm_100
.address_size 64

	// .globl	boundingBoxKernel

.visible .entry boundingBoxKernel(
	.param .u64 .ptr .align 1 boundingBoxKernel_param_0,
	.param .u64 .ptr .align 1 boundingBoxKernel_param_1,
	.param .u64 .ptr .align 1 boundingBoxKernel_param_2,
	.param .u64 .ptr .align 1 boundingBoxKernel_param_3,
	.param .u64 .ptr .align 1 boundingBoxKernel_param_4,
	.param .u32 boundingBoxKernel_param_5
)
{
	.reg .pred 	%p<3>;
	.reg .b32 	%r<7>;
	.reg .b32 	%f<8>;
	.reg .b64 	%rd<17>;

	ld.param.u64 	%rd1, [boundingBoxKernel_param_0];
	ld.param.u64 	%rd2, [boundingBoxKernel_param_1];
	ld.param.u64 	%rd3, [boundingBoxKernel_param_2];
	ld.param.u64 	%rd4, [boundingBoxKernel_param_3];
	ld.param.u64 	%rd5, [boundingBoxKernel_param_4];
	ld.param.u32 	%r2, [boundingBoxKernel_param_5];
	mov.u32 	%r3, %ctaid.x;
	mov.u32 	%r4, %ntid.x;
	mov.u32 	%r5, %tid.x;
	mad.lo.s32 	%r1, %r3, %r4, %r5;
	setp.ge.s32 	%p1, %r1, %r2;
	@%p1 bra 	$L__BB0_2;
	cvta.to.global.u64 	%rd6, %rd1;
	cvta.to.global.u64 	%rd7, %rd2;
	cvta.to.global.u64 	%rd8, %rd3;
	cvta.to.global.u64 	%rd9, %rd4;
	cvta.to.global.u64 	%rd10, %rd5;
	mul.wide.s32 	%rd11, %r1, 4;
	add.s64 	%rd12, %rd6, %rd11;
	ld.global.f32 	%f1, [%rd12];
	add.s64 	%rd13, %rd7, %rd11;
	ld.global.f32 	%f2, [%rd13];
	mul.f32 	%f3, %f2, %f2;
	fma.rn.f32 	%f4, %f1, %f1, %f3;
	add.s64 	%rd14, %rd8, %rd11;
	ld.global.f32 	%f5, [%rd14];
	fma.rn.f32 	%f6, %f5, %f5, %f4;
	sqrt.rn.f32 	%f7, %f6;
	add.s64 	%rd15, %rd9, %rd11;
	st.global.f32 	[%rd15], %f7;
	setp.lt.f32 	%p2, %f7, 0f3F000000;
	selp.u32 	%r6, 1, 0, %p2;
	add.s64 	%rd16, %rd10, %rd11;
	st.global.u32 	[%rd16], %r6;
$L__BB0_2:
	ret;

}


// ===== COMPILED SASS (sm_100) =====

	.target	sm_100

	.elftype	@"ET_EXEC"


//--------------------- .note.nv.tkinfo           --------------------------
	.section	.note.nv.tkinfo,"",@"SHT_NOTE"
	.sectionflags	@"SHF_NOTE_NV_TKINFO"
	.tkinfo
        /*0018*/ 	.word	0x00000002
        /*0030*/ 	.string	""
        /*0030*/ 	.string	"ptxas"
        /*0030*/ 	.string	"Cuda compilation tools, release 13.0, V13.0.88"
        /*0030*/ 	.string	"Build cuda_13.0.r13.0/compiler.36424714_0"
        /*0030*/ 	.string	"-arch sm_100 -m 64 "



//--------------------- .note.nv.cuinfo           --------------------------
	.section	.note.nv.cuinfo,"",@"SHT_NOTE"
	.sectionflags	@"SHF_NOTE_NV_CUINFO"
        /*0018*/ 	.short	0x0002
        /*001a*/ 	.short	0x0064
        /*001c*/ 	.short	0x0082
	.zero		2


//--------------------- .nv.info                  --------------------------
	.section	.nv.info,"",@"SHT_CUDA_INFO"
	.align	4


	//----- nvinfo : EIATTR_REGCOUNT
	.align		4
        /*0000*/ 	.byte	0x04, 0x2f
        /*0002*/ 	.short	(.L_1 - .L_0)
	.align		4
.L_0:
        /*0004*/ 	.word	index@(boundingBoxKernel)
        /*0008*/ 	.word	0x0000000d


	//----- nvinfo : EIATTR_FRAME_SIZE
	.align		4
.L_1:
        /*000c*/ 	.byte	0x04, 0x11
        /*000e*/ 	.short	(.L_3 - .L_2)
	.align		4
.L_2:
        /*0010*/ 	.word	index@($__internal_0_$__cuda_sm20_sqrt_rn_f32_slowpath)
        /*0014*/ 	.word	0x00000000


	//----- nvinfo : EIATTR_FRAME_SIZE
	.align		4
.L_3:
        /*0018*/ 	.byte	0x04, 0x11
        /*001a*/ 	.short	(.L_5 - .L_4)
	.align		4
.L_4:
        /*001c*/ 	.word	index@(boundingBoxKernel)
        /*0020*/ 	.word	0x00000000


	//----- nvinfo : EIATTR_MIN_STACK_SIZE
	.align		4
.L_5:
        /*0024*/ 	.byte	0x04, 0x12
        /*0026*/ 	.short	(.L_7 - .L_6)
	.align		4
.L_6:
        /*0028*/ 	.word	index@(boundingBoxKernel)
        /*002c*/ 	.word	0x00000000
.L_7:


//--------------------- .nv.compat                --------------------------
	.section	.nv.compat,"",@"SHT_CUDA_COMPAT_INFO"
	.align	4
        /*0000*/ 	.byte	0x02, 0x09, 0x00, 0x00, 0x02, 0x02, 0x01, 0x00, 0x02, 0x05, 0x05, 0x00, 0x03, 0x07, 0x01, 0x01
        /*0010*/ 	.byte	0x02, 0x03, 0x00, 0x00, 0x02, 0x06, 0x01, 0x00, 0x04, 0x0b, 0x08, 0x00, 0x01, 0x00, 0x00, 0x00
        /*0020*/ 	.byte	0x00, 0x00, 0x00, 0x00


//--------------------- .nv.info.boundingBoxKernel --------------------------
	.section	.nv.info.boundingBoxKernel,"",@"SHT_CUDA_INFO"
	.sectionflags	@""
	.align	4


	//----- nvinfo : EIATTR_CUDA_API_VERSION
	.align		4
        /*0000*/ 	.byte	0x04, 0x37
        /*0002*/ 	.short	(.L_9 - .L_8)
.L_8:
        /*0004*/ 	.word	0x00000082


	//----- nvinfo : EIATTR_KPARAM_INFO
	.align		4
.L_9:
        /*0008*/ 	.byte	0x04, 0x17
        /*000a*/ 	.short	(.L_11 - .L_10)
.L_10:
        /*000c*/ 	.word	0x00000000
        /*0010*/ 	.short	0x0005
        /*0012*/ 	.short	0x0028
        /*0014*/ 	.byte	0x00, 0xf0, 0x11, 0x00


	//----- nvinfo : EIATTR_KPARAM_INFO
	.align		4
.L_11:
        /*0018*/ 	.byte	0x04, 0x17
        /*001a*/ 	.short	(.L_13 - .L_12)
.L_12:
        /*001c*/ 	.word	0x00000000
        /*0020*/ 	.short	0x0004
        /*0022*/ 	.short	0x0020
        /*0024*/ 	.byte	0x00, 0xf5, 0x21, 0x00


	//----- nvinfo : EIATTR_KPARAM_INFO
	.align		4
.L_13:
        /*0028*/ 	.byte	0x04, 0x17
        /*002a*/ 	.short	(.L_15 - .L_14)
.L_14:
        /*002c*/ 	.word	0x00000000
        /*0030*/ 	.short	0x0003
        /*0032*/ 	.short	0x0018
        /*0034*/ 	.byte	0x00, 0xf5, 0x21, 0x00


	//----- nvinfo : EIATTR_KPARAM_INFO
	.align		4
.L_15:
        /*0038*/ 	.byte	0x04, 0x17
        /*003a*/ 	.short	(.L_17 - .L_16)
.L_16:
        /*003c*/ 	.word	0x00000000
        /*0040*/ 	.short	0x0002
        /*0042*/ 	.short	0x0010
        /*0044*/ 	.byte	0x00, 0xf5, 0x21, 0x00


	//----- nvinfo : EIATTR_KPARAM_INFO
	.align		4
.L_17:
        /*0048*/ 	.byte	0x04, 0x17
        /*004a*/ 	.short	(.L_19 - .L_18)
.L_18:
        /*004c*/ 	.word	0x00000000
        /*0050*/ 	.short	0x0001
        /*0052*/ 	.short	0x0008
        /*0054*/ 	.byte	0x00, 0xf5, 0x21, 0x00


	//----- nvinfo : EIATTR_KPARAM_INFO
	.align		4
.L_19:
        /*0058*/ 	.byte	0x04, 0x17
        /*005a*/ 	.short	(.L_21 - .L_20)
.L_20:
        /*005c*/ 	.word	0x00000000
        /*0060*/ 	.short	0x0000
        /*0062*/ 	.short	0x0000
        /*0064*/ 	.byte	0x00, 0xf5, 0x21, 0x00


	//----- nvinfo : EIATTR_SPARSE_MMA_MASK
	.align		4
.L_21:
        /*0068*/ 	.byte	0x03, 0x50
        /*006a*/ 	.short	0x0000


	//----- nvinfo : EIATTR_MAXREG_COUNT
	.align		4
        /*006c*/ 	.byte	0x03, 0x1b
        /*006e*/ 	.short	0x00ff


	//----- nvinfo : EIATTR_MERCURY_ISA_VERSION
	.align		4
        /*0070*/ 	.byte	0x03, 0x5f
        /*0072*/ 	.short	0x0101


	//----- nvinfo : EIATTR_VRC_CTA_INIT_COUNT
	.align		4
        /*0074*/ 	.byte	0x02, 0x4a
	.zero		1
	.zero		1


	//----- nvinfo : EIATTR_EXIT_INSTR_OFFSETS
	.align		4
        /*0078*/ 	.byte	0x04, 0x1c
        /*007a*/ 	.short	(.L_23 - .L_22)


	//   ....[0]....
.L_22:
        /*007c*/ 	.word	0x00000070


	//   ....[1]....
        /*0080*/ 	.word	0x000002b0


	//----- nvinfo : EIATTR_CRS_STACK_SIZE
	.align		4
.L_23:
        /*0084*/ 	.byte	0x04, 0x1e
        /*0086*/ 	.short	(.L_25 - .L_24)
.L_24:
        /*0088*/ 	.word	0x00000000


	//----- nvinfo : EIATTR_CBANK_PARAM_SIZE
	.align		4
.L_25:
        /*008c*/ 	.byte	0x03, 0x19
        /*008e*/ 	.short	0x002c


	//----- nvinfo : EIATTR_PARAM_CBANK
	.align		4
        /*0090*/ 	.byte	0x04, 0x0a
        /*0092*/ 	.short	(.L_27 - .L_26)
	.align		4
.L_26:
        /*0094*/ 	.word	index@(.nv.constant0.boundingBoxKernel)
        /*0098*/ 	.short	0x0380
        /*009a*/ 	.short	0x002c


	//----- nvinfo : EIATTR_SW_WAR
	.align		4
.L_27:
        /*009c*/ 	.byte	0x04, 0x36
        /*009e*/ 	.short	(.L_29 - .L_28)
.L_28:
        /*00a0*/ 	.word	0x00000008
.L_29:


//--------------------- .nv.callgraph             --------------------------
	.section	.nv.callgraph,"",@"SHT_CUDA_CALLGRAPH"
	.align	4
	.sectionentsize	8
	.align		4
        /*0000*/ 	.word	0x00000000
	.align		4
        /*0004*/ 	.word	0xffffffff
	.align		4
        /*0008*/ 	.word	0x00000000
	.align		4
        /*000c*/ 	.word	0xfffffffe
	.align		4
        /*0010*/ 	.word	0x00000000
	.align		4
        /*0014*/ 	.word	0xfffffffd
	.align		4
        /*0018*/ 	.word	0x00000000
	.align		4
        /*001c*/ 	.word	0xfffffffc


//--------------------- .text.boundingBoxKernel   --------------------------
	.section	.text.boundingBoxKernel,"ax",@progbits
	.align	128
        .global         boundingBoxKernel
        .type           boundingBoxKernel,@function
        .size           boundingBoxKernel,(.L_x_5 - boundingBoxKernel)
        .other          boundingBoxKernel,@"STO_CUDA_ENTRY STV_DEFAULT"
boundingBoxKernel:
.text.boundingBoxKernel:
[----:B------:R-:W-:Y:S01]  /*0000*/  LDC R1, c[0x0][0x37c] ;  /* 0x0000df00ff017b82 */ /* 0x000fe20000000800 */
[----:B------:R-:W0:Y:S07]  /*0010*/  S2R R3, SR_TID.X ;  /* 0x0000000000037919 */ /* 0x000e2e0000002100 */
[----:B------:R-:W0:Y:S01]  /*0020*/  S2UR UR4, SR_CTAID.X ;  /* 0x00000000000479c3 */ /* 0x000e220000002500 */
[----:B------:R-:W1:Y:S07]  /*0030*/  LDCU UR5, c[0x0][0x3a8] ;  /* 0x00007500ff0577ac */ /* 0x000e6e0008000800 */
[----:B------:R-:W0:Y:S02]  /*0040*/  LDC R2, c[0x0][0x360] ;  /* 0x0000d800ff027b82 */ /* 0x000e240000000800 */
[----:B0-----:R-:W-:-:S05]  /*0050*/  IMAD R2, R2, UR4, R3 ;  /* 0x0000000402027c24 */ /* 0x001fca000f8e0203 */
[----:B-1----:R-:W-:-:S13]  /*0060*/  ISETP.GE.AND P0, PT, R2, UR5, PT ;  /* 0x0000000502007c0c */ /* 0x002fda000bf06270 */
[----:B------:R-:W-:Y:S05]  /*0070*/  @P0 EXIT ;  /* 0x000000000000094d */ /* 0x000fea0003800000 */
[----:B------:R-:W0:Y:S01]  /*0080*/  LDC.64 R6, c[0x0][0x388] ;  /* 0x0000e200ff067b82 */ /* 0x000e220000000a00 */
[----:B------:R-:W1:Y:S07]  /*0090*/  LDCU.64 UR4, c[0x0][0x358] ;  /* 0x00006b00ff0477ac */ /* 0x000e6e0008000a00 */
[----:B------:R-:W2:Y:S08]  /*00a0*/  LDC.64 R4, c[0x0][0x380] ;  /* 0x0000e000ff047b82 */ /* 0x000eb00000000a00 */
[----:B------:R-:W3:Y:S01]  /*00b0*/  LDC.64 R8, c[0x0][0x390] ;  /* 0x0000e400ff087b82 */ /* 0x000ee20000000a00 */
[----:B0-----:R-:W-:-:S06]  /*00c0*/  IMAD.WIDE R6, R2, 0x4, R6 ;  /* 0x0000000402067825 */ /* 0x001fcc00078e0206 */
[----:B-1----:R-:W4:Y:S01]  /*00d0*/  LDG.E R6, desc[UR4][R6.64] ;  /* 0x0000000406067981 */ /* 0x002f22000c1e1900 */
[----:B--2---:R-:W-:-:S06]  /*00e0*/  IMAD.WIDE R4, R2, 0x4, R4 ;  /* 0x0000000402047825 */ /* 0x004fcc00078e0204 */
[----:B------:R-:W2:Y:S01]  /*00f0*/  LDG.E R4, desc[UR4][R4.64] ;  /* 0x0000000404047981 */ /* 0x000ea2000c1e1900 */
[----:B---3--:R-:W-:-:S06]  /*0100*/  IMAD.WIDE R8, R2, 0x4, R8 ;  /* 0x0000000402087825 */ /* 0x008fcc00078e0208 */
[----:B------:R-:W3:Y:S01]  /*0110*/  LDG.E R8, desc[UR4][R8.64] ;  /* 0x0000000408087981 */ /* 0x000ee2000c1e1900 */
[----:B------:R-:W-:Y:S01]  /*0120*/  BSSY.RECONVERGENT B0, `(.L_x_0) ;  /* 0x0000010000007945 */ /* 0x000fe20003800200 */
[----:B----4-:R-:W-:-:S04]  /*0130*/  FMUL R3, R6, R6 ;  /* 0x0000000606037220 */ /* 0x010fc80000400000 */
[----:B--2---:R-:W-:-:S04]  /*0140*/  FFMA R3, R4, R4, R3 ;  /* 0x0000000404037223 */ /* 0x004fc80000000003 */
[----:B---3--:R-:W-:-:S05]  /*0150*/  FFMA R0, R8, R8, R3 ;  /* 0x0000000808007223 */ /* 0x008fca0000000003 */
[----:B------:R-:W-:Y:S01]  /*0160*/  IADD3 R10, PT, PT, R0, -0xd000000, RZ ;  /* 0xf3000000000a7810 */ /* 0x000fe20007ffe0ff */
[----:B------:R0:W1:Y:S03]  /*0170*/  MUFU.RSQ R3, R0 ;  /* 0x0000000000037308 */ /* 0x0000660000001400 */
[----:B------:R-:W-:-:S13]  /*0180*/  ISETP.GT.U32.AND P0, PT, R10, 0x727fffff, PT ;  /* 0x727fffff0a00780c */ /* 0x000fda0003f04070 */
[----:B0-----:R-:W-:Y:S05]  /*0190*/  @!P0 BRA `(.L_x_1) ;  /* 0x0000000000108947 */ /* 0x001fea0003800000 */
[----:B------:R-:W-:-:S07]  /*01a0*/  MOV R8, 0x1c0 ;  /* 0x000001c000087802 */ /* 0x000fce0000000f00 */
[----:B-1----:R-:W-:Y:S05]  /*01b0*/  CALL.REL.NOINC `($__internal_0_$__cuda_sm20_sqrt_rn_f32_slowpath) ;  /* 0x0000000000407944 */ /* 0x002fea0003c00000 */
[----:B------:R-:W-:Y:S01]  /*01c0*/  MOV R9, R3 ;  /* 0x0000000300097202 */ /* 0x000fe20000000f00 */
[----:B------:R-:W-:Y:S06]  /*01d0*/  BRA `(.L_x_2) ;  /* 0x0000000000107947 */ /* 0x000fec0003800000 */
.L_x_1:
[----:B-1----:R-:W-:Y:S01]  /*01e0*/  FMUL.FTZ R9, R0, R3 ;  /* 0x0000000300097220 */ /* 0x002fe20000410000 */
[----:B------:R-:W-:-:S03]  /*01f0*/  FMUL.FTZ R3, R3, 0.5 ;  /* 0x3f00000003037820 */ /* 0x000fc60000410000 */
[----:B------:R-:W-:-:S04]  /*0200*/  FFMA R0, -R9, R9, R0 ;  /* 0x0000000909007223 */ /* 0x000fc80000000100 */
[----:B------:R-:W-:-:S07]  /*0210*/  FFMA R9, R0, R3, R9 ;  /* 0x0000000300097223 */ /* 0x000fce0000000009 */
.L_x_2:
[----:B------:R-:W-:Y:S05]  /*0220*/  BSYNC.RECONVERGENT B0 ;  /* 0x0000000000007941 */ /* 0x000fea0003800200 */
.L_x_0:
[----:B------:R-:W0:Y:S01]  /*0230*/  LDC.64 R4, c[0x0][0x398] ;  /* 0x0000e600ff047b82 */ /* 0x000e220000000a00 */
[----:B------:R-:W-:-:S07]  /*0240*/  FSETP.GEU.AND P0, PT, R9, 0.5, PT ;  /* 0x3f0000000900780b */ /* 0x000fce0003f0e000 */
[----:B------:R-:W1:Y:S01]  /*0250*/  LDC.64 R6, c[0x0][0x3a0] ;  /* 0x0000e800ff067b82 */ /* 0x000e620000000a00 */
[----:B0-----:R-:W-:-:S05]  /*0260*/  IMAD.WIDE R4, R2, 0x4, R4 ;  /* 0x0000000402047825 */ /* 0x001fca00078e0204 */
[----:B------:R-:W-:Y:S01]  /*0270*/  STG.E desc[UR4][R4.64], R9 ;  /* 0x0000000904007986 */ /* 0x000fe2000c101904 */
[----:B-1----:R-:W-:Y:S01]  /*0280*/  IMAD.WIDE R2, R2, 0x4, R6 ;  /* 0x0000000402027825 */ /* 0x002fe200078e0206 */
[----:B------:R-:W-:-:S05]  /*0290*/  SEL R7, RZ, 0x1, P0 ;  /* 0x00000001ff077807 */ /* 0x000fca0000000000 */
[----:B------:R-:W-:Y:S01]  /*02a0*/  STG.E desc[UR4][R2.64], R7 ;  /* 0x0000000702007986 */ /* 0x000fe2000c101904 */
[----:B------:R-:W-:Y:S05]  /*02b0*/  EXIT ;  /* 0x000000000000794d */ /* 0x000fea0003800000 */
        .weak           $__internal_0_$__cuda_sm20_sqrt_rn_f32_slowpath
        .type           $__internal_0_$__cuda_sm20_sqrt_rn_f32_slowpath,@function
        .size           $__internal_0_$__cuda_sm20_sqrt_rn_f32_slowpath,(.L_x_5 - $__internal_0_$__cuda_sm20_sqrt_rn_f32_slowpath)
$__internal_0_$__cuda_sm20_sqrt_rn_f32_slowpath:
[----:B------:R-:W-:-:S13]  /*02c0*/  LOP3.LUT P0, RZ, R0, 0x7fffffff, RZ, 0xc0, !PT ;  /* 0x7fffffff00ff7812 */ /* 0x000fda000780c0ff */
[----:B------:R-:W-:Y:S01]  /*02d0*/  @!P0 MOV R3, R0 ;  /* 0x0000000000038202 */ /* 0x000fe20000000f00 */
[----:B------:R-:W-:Y:S06]  /*02e0*/  @!P0 BRA `(.L_x_3) ;  /* 0x0000000000408947 */ /* 0x000fec0003800000 */
[----:B------:R-:W-:-:S13]  /*02f0*/  FSETP.GEU.FTZ.AND P0, PT, R0, RZ, PT ;  /* 0x000000ff0000720b */ /* 0x000fda0003f1e000 */
[----:B------:R-:W-:Y:S01]  /*0300*/  @!P0 MOV R3, 0x7fffffff ;  /* 0x7fffffff00038802 */ /* 0x000fe20000000f00 */
[----:B------:R-:W-:Y:S06]  /*0310*/  @!P0 BRA `(.L_x_3) ;  /* 0x0000000000348947 */ /* 0x000fec0003800000 */
[----:B------:R-:W-:-:S13]  /*0320*/  FSETP.GTU.FTZ.AND P0, PT, |R0|, +INF , PT ;  /* 0x7f8000000000780b */ /* 0x000fda0003f1c200 */
[----:B------:R-:W-:Y:S01]  /*0330*/  @P0 FADD.FTZ R3, R0, 1 ;  /* 0x3f80000000030421 */ /* 0x000fe20000010000 */
[----:B------:R-:W-:Y:S06]  /*0340*/  @P0 BRA `(.L_x_3) ;  /* 0x0000000000280947 */ /* 0x000fec0003800000 */
[----:B------:R-:W-:-:S13]  /*0350*/  FSETP.NEU.FTZ.AND P0, PT, |R0|, +INF , PT ;  /* 0x7f8000000000780b */ /* 0x000fda0003f1d200 */
[----:B------:R-:W-:-:S04]  /*0360*/  @P0 FFMA R4, R0, 1.84467440737095516160e+19, RZ ;  /* 0x5f80000000040823 */ /* 0x000fc800000000ff */
[----:B------:R-:W0:Y:S02]  /*0370*/  @P0 MUFU.RSQ R3, R4 ;  /* 0x0000000400030308 */ /* 0x000e240000001400 */
[----:B0-----:R-:W-:Y:S01]  /*0380*/  @P0 FMUL.FTZ R5, R4, R3 ;  /* 0x0000000304050220 */ /* 0x001fe20000410000 */
[----:B------:R-:W-:Y:S01]  /*0390*/  @P0 FMUL.FTZ R7, R3, 0.5 ;  /* 0x3f00000003070820 */ /* 0x000fe20000410000 */
[----:B------:R-:W-:Y:S02]  /*03a0*/  @!P0 MOV R3, R0 ;  /* 0x0000000000038202 */ /* 0x000fe40000000f00 */
[----:B------:R-:W-:-:S04]  /*03b0*/  @P0 FADD.FTZ R6, -R5, -RZ ;  /* 0x800000ff05060221 */ /* 0x000fc80000010100 */
[----:B------:R-:W-:-:S04]  /*03c0*/  @P0 FFMA R6, R5, R6, R4 ;  /* 0x0000000605060223 */ /* 0x000fc80000000004 */
[----:B------:R-:W-:-:S04]  /*03d0*/  @P0 FFMA R6, R6, R7, R5 ;  /* 0x0000000706060223 */ /* 0x000fc80000000005 */
[----:B------:R-:W-:-:S07]  /*03e0*/  @P0 FMUL.FTZ R3, R6, 2.3283064365386962891e-10 ;  /* 0x2f80000006030820 */ /* 0x000fce0000410000 */
.L_x_3:
[----:B------:R-:W-:Y:S01]  /*03f0*/  HFMA2 R5, -RZ, RZ, 0, 0 ;  /* 0x00000000ff057431 */ /* 0x000fe200000001ff */
[----:B------:R-:W-:-:S04]  /*0400*/  MOV R4, R8 ;  /* 0x0000000800047202 */ /* 0x000fc80000000f00 */
[----:B------:R-:W-:Y:S05]  /*0410*/  RET.REL.NODEC R4 `(boundingBoxKernel) ;  /* 0xfffffff804f87950 */ /* 0x000fea0003c3ffff */
.L_x_4:
[----:B------:R-:W-:-:S00]  /*0420*/  BRA `(.L_x_4) ;  /* 0xfffffffc00fc7947 */ /* 0x000fc0000383ffff */
[----:B------:R-:W-:-:S00]  /*0430*/  NOP ;  /* 0x0000000000007918 */ /* 0x000fc00000000000 */
        /* <DEDUP_REMOVED lines=12> */
.L_x_5:


//--------------------- .nv.shared.reserved.0     --------------------------
	.section	.nv.shared.reserved.0,"aw",@nobits
	.weak		__nv_reservedSMEM_offset_0_alias
	.size		__nv_reservedSMEM_offset_0_alias, 0, 64
	.other		__nv_reservedSMEM_offset_0_alias,@"STO_CUDA_RESERVED_SHARED STV_DEFAULT"
__nv_reservedSMEM_offset_0_alias:
	.zero		0
	.zero		64


//--------------------- .nv.constant0.boundingBoxKernel --------------------------
	.section	.nv.constant0.boundingBoxKernel,"a",@progbits
	.sectionflags	@""
	.align	4
.nv.constant0.boundingBoxKernel:
	.zero		940


//--------------------- SYMBOLS --------------------------

	.type		.nv.reservedSmem.offset0,@object
	.size		.nv.reservedSmem.offset0,0x4
